//
// Generated by NVIDIA NVVM Compiler
//
// Compiler Build ID: CL-36424714
// Cuda compilation tools, release 13.0, V13.0.88
// Based on NVVM 20.0.0
//

.version 9.0
.target sm_100
.address_size 64

	// .globl	_Z17BfsFrontierKernel8CSRGraphPjS0_S0_jS0_j
// _ZZ17BfsFrontierKernel8CSRGraphPjS0_S0_jS0_jE20shared_curr_frontier has been demoted
// _ZZ17BfsFrontierKernel8CSRGraphPjS0_S0_jS0_jE24shared_num_curr_frontier has been demoted
// _ZZ17BfsFrontierKernel8CSRGraphPjS0_S0_jS0_jE32shared_curr_frontier_start_index has been demoted
// _ZZ20BfsSingleBlockKernel8CSRGraphPjS0_S0_jS0_S0_E20shared_curr_frontier has been demoted
// _ZZ20BfsSingleBlockKernel8CSRGraphPjS0_S0_jS0_S0_E24shared_num_curr_frontier has been demoted
// _ZZ20BfsSingleBlockKernel8CSRGraphPjS0_S0_jS0_S0_E20shared_prev_frontier has been demoted
// _ZZ20BfsSingleBlockKernel8CSRGraphPjS0_S0_jS0_S0_E24shared_num_prev_frontier has been demoted
// _ZZ20BfsSingleBlockKernel8CSRGraphPjS0_S0_jS0_S0_E20shared_change_kernel has been demoted
// _ZZ20BfsSingleBlockKernel8CSRGraphPjS0_S0_jS0_S0_E32shared_curr_frontier_start_index has been demoted

.visible .entry _Z17BfsFrontierKernel8CSRGraphPjS0_S0_jS0_j(
	.param .align 8 .b8 _Z17BfsFrontierKernel8CSRGraphPjS0_S0_jS0_j_param_0[16],
	.param .u64 .ptr .align 1 _Z17BfsFrontierKernel8CSRGraphPjS0_S0_jS0_j_param_1,
	.param .u64 .ptr .align 1 _Z17BfsFrontierKernel8CSRGraphPjS0_S0_jS0_j_param_2,
	.param .u64 .ptr .align 1 _Z17BfsFrontierKernel8CSRGraphPjS0_S0_jS0_j_param_3,
	.param .u32 _Z17BfsFrontierKernel8CSRGraphPjS0_S0_jS0_j_param_4,
	.param .u64 .ptr .align 1 _Z17BfsFrontierKernel8CSRGraphPjS0_S0_jS0_j_param_5,
	.param .u32 _Z17BfsFrontierKernel8CSRGraphPjS0_S0_jS0_j_param_6
)
{
	.reg .pred 	%p<10>;
	.reg .b32 	%r<36>;
	.reg .b64 	%rd<27>;
	// demoted variable
	.shared .align 4 .b8 _ZZ17BfsFrontierKernel8CSRGraphPjS0_S0_jS0_jE20shared_curr_frontier[12];
	// demoted variable
	.shared .align 4 .u32 _ZZ17BfsFrontierKernel8CSRGraphPjS0_S0_jS0_jE24shared_num_curr_frontier;
	// demoted variable
	.shared .align 4 .u32 _ZZ17BfsFrontierKernel8CSRGraphPjS0_S0_jS0_jE32shared_curr_frontier_start_index;
	ld.param.u64 	%rd3, [_Z17BfsFrontierKernel8CSRGraphPjS0_S0_jS0_j_param_0];
	ld.param.u64 	%rd4, [_Z17BfsFrontierKernel8CSRGraphPjS0_S0_jS0_j_param_0+8];
	ld.param.u64 	%rd8, [_Z17BfsFrontierKernel8CSRGraphPjS0_S0_jS0_j_param_1];
	ld.param.u64 	%rd9, [_Z17BfsFrontierKernel8CSRGraphPjS0_S0_jS0_j_param_2];
	ld.param.u64 	%rd10, [_Z17BfsFrontierKernel8CSRGraphPjS0_S0_jS0_j_param_3];
	ld.param.u32 	%r13, [_Z17BfsFrontierKernel8CSRGraphPjS0_S0_jS0_j_param_4];
	ld.param.u64 	%rd11, [_Z17BfsFrontierKernel8CSRGraphPjS0_S0_jS0_j_param_5];
	ld.param.u32 	%r14, [_Z17BfsFrontierKernel8CSRGraphPjS0_S0_jS0_j_param_6];
	cvta.to.global.u64 	%rd1, %rd10;
	cvta.to.global.u64 	%rd2, %rd11;
	mov.u32 	%r35, %tid.x;
	setp.ne.s32 	%p1, %r35, 0;
	@%p1 bra 	$L__BB0_2;
	mov.b32 	%r15, 0;
	st.shared.u32 	[_ZZ17BfsFrontierKernel8CSRGraphPjS0_S0_jS0_jE24shared_num_curr_frontier], %r15;
$L__BB0_2:
	bar.sync 	0;
	mov.u32 	%r16, %ctaid.x;
	mov.u32 	%r2, %ntid.x;
	mad.lo.s32 	%r3, %r16, %r2, %r35;
	setp.ge.u32 	%p2, %r3, %r13;
	@%p2 bra 	$L__BB0_10;
	cvta.to.global.u64 	%rd12, %rd3;
	cvta.to.global.u64 	%rd13, %rd9;
	mul.wide.u32 	%rd14, %r3, 4;
	add.s64 	%rd15, %rd13, %rd14;
	ld.global.u32 	%r17, [%rd15];
	mul.wide.u32 	%rd16, %r17, 4;
	add.s64 	%rd17, %rd12, %rd16;
	ld.global.u32 	%r34, [%rd17];
	add.s32 	%r18, %r17, 1;
	mul.wide.u32 	%rd18, %r18, 4;
	add.s64 	%rd5, %rd12, %rd18;
	ld.global.u32 	%r19, [%rd5];
	setp.ge.u32 	%p3, %r34, %r19;
	@%p3 bra 	$L__BB0_10;
	cvta.to.global.u64 	%rd6, %rd4;
	cvta.to.global.u64 	%rd7, %rd8;
$L__BB0_5:
	mul.wide.u32 	%rd19, %r34, 4;
	add.s64 	%rd20, %rd6, %rd19;
	ld.global.u32 	%r6, [%rd20];
	mul.wide.u32 	%rd21, %r6, 4;
	add.s64 	%rd22, %rd7, %rd21;
	atom.relaxed.global.cas.b32 	%r20, [%rd22], -1, %r14;
	setp.ne.s32 	%p4, %r20, -1;
	@%p4 bra 	$L__BB0_9;
	atom.shared.add.u32 	%r7, [_ZZ17BfsFrontierKernel8CSRGraphPjS0_S0_jS0_jE24shared_num_curr_frontier], 1;
	setp.gt.u32 	%p5, %r7, 2;
	@%p5 bra 	$L__BB0_8;
	shl.b32 	%r23, %r7, 2;
	mov.u32 	%r24, _ZZ17BfsFrontierKernel8CSRGraphPjS0_S0_jS0_jE20shared_curr_frontier;
	add.s32 	%r25, %r24, %r23;
	st.shared.u32 	[%r25], %r6;
	bra.uni 	$L__BB0_9;
$L__BB0_8:
	mov.b32 	%r21, 3;
	st.shared.u32 	[_ZZ17BfsFrontierKernel8CSRGraphPjS0_S0_jS0_jE24shared_num_curr_frontier], %r21;
	atom.global.add.u32 	%r22, [%rd2], 1;
	mul.wide.u32 	%rd23, %r22, 4;
	add.s64 	%rd24, %rd1, %rd23;
	st.global.u32 	[%rd24], %r6;
$L__BB0_9:
	add.s32 	%r34, %r34, 1;
	ld.global.u32 	%r26, [%rd5];
	setp.lt.u32 	%p6, %r34, %r26;
	@%p6 bra 	$L__BB0_5;
$L__BB0_10:
	setp.ne.s32 	%p7, %r35, 0;
	bar.sync 	0;
	@%p7 bra 	$L__BB0_12;
	ld.shared.u32 	%r27, [_ZZ17BfsFrontierKernel8CSRGraphPjS0_S0_jS0_jE24shared_num_curr_frontier];
	atom.global.add.u32 	%r28, [%rd2], %r27;
	st.shared.u32 	[_ZZ17BfsFrontierKernel8CSRGraphPjS0_S0_jS0_jE32shared_curr_frontier_start_index], %r28;
$L__BB0_12:
	bar.sync 	0;
	ld.shared.u32 	%r9, [_ZZ17BfsFrontierKernel8CSRGraphPjS0_S0_jS0_jE24shared_num_curr_frontier];
	setp.ge.u32 	%p8, %r35, %r9;
	@%p8 bra 	$L__BB0_15;
	ld.shared.u32 	%r10, [_ZZ17BfsFrontierKernel8CSRGraphPjS0_S0_jS0_jE32shared_curr_frontier_start_index];
	mov.u32 	%r31, _ZZ17BfsFrontierKernel8CSRGraphPjS0_S0_jS0_jE20shared_curr_frontier;
$L__BB0_14:
	add.s32 	%r29, %r10, %r35;
	shl.b32 	%r30, %r35, 2;
	add.s32 	%r32, %r31, %r30;
	ld.shared.u32 	%r33, [%r32];
	mul.wide.u32 	%rd25, %r29, 4;
	add.s64 	%rd26, %rd1, %rd25;
	st.global.u32 	[%rd26], %r33;
	add.s32 	%r35, %r35, %r2;
	setp.lt.u32 	%p9, %r35, %r9;
	@%p9 bra 	$L__BB0_14;
$L__BB0_15:
	ret;

}
	// .globl	_Z20BfsSingleBlockKernel8CSRGraphPjS0_S0_jS0_S0_
.visible .entry _Z20BfsSingleBlockKernel8CSRGraphPjS0_S0_jS0_S0_(
	.param .align 8 .b8 _Z20BfsSingleBlockKernel8CSRGraphPjS0_S0_jS0_S0__param_0[16],
	.param .u64 .ptr .align 1 _Z20BfsSingleBlockKernel8CSRGraphPjS0_S0_jS0_S0__param_1,
	.param .u64 .ptr .align 1 _Z20BfsSingleBlockKernel8CSRGraphPjS0_S0_jS0_S0__param_2,
	.param .u64 .ptr .align 1 _Z20BfsSingleBlockKernel8CSRGraphPjS0_S0_jS0_S0__param_3,
	.param .u32 _Z20BfsSingleBlockKernel8CSRGraphPjS0_S0_jS0_S0__param_4,
	.param .u64 .ptr .align 1 _Z20BfsSingleBlockKernel8CSRGraphPjS0_S0_jS0_S0__param_5,
	.param .u64 .ptr .align 1 _Z20BfsSingleBlockKernel8CSRGraphPjS0_S0_jS0_S0__param_6
)
{
	.reg .pred 	%p<16>;
	.reg .b32 	%r<53>;
	.reg .b64 	%rd<29>;
	// demoted variable
	.shared .align 4 .b8 _ZZ20BfsSingleBlockKernel8CSRGraphPjS0_S0_jS0_S0_E20shared_curr_frontier[12];
	// demoted variable
	.shared .align 4 .u32 _ZZ20BfsSingleBlockKernel8CSRGraphPjS0_S0_jS0_S0_E24shared_num_curr_frontier;
	// demoted variable
	.shared .align 4 .b8 _ZZ20BfsSingleBlockKernel8CSRGraphPjS0_S0_jS0_S0_E20shared_prev_frontier[12];
	// demoted variable
	.shared .align 4 .u32 _ZZ20BfsSingleBlockKernel8CSRGraphPjS0_S0_jS0_S0_E24shared_num_prev_frontier;
	// demoted variable
	.shared .align 4 .u32 _ZZ20BfsSingleBlockKernel8CSRGraphPjS0_S0_jS0_S0_E20shared_change_kernel;
	// demoted variable
	.shared .align 4 .u32 _ZZ20BfsSingleBlockKernel8CSRGraphPjS0_S0_jS0_S0_E32shared_curr_frontier_start_index;
	ld.param.u64 	%rd4, [_Z20BfsSingleBlockKernel8CSRGraphPjS0_S0_jS0_S0__param_0];
	ld.param.u64 	%rd5, [_Z20BfsSingleBlockKernel8CSRGraphPjS0_S0_jS0_S0__param_0+8];
	ld.param.u64 	%rd10, [_Z20BfsSingleBlockKernel8CSRGraphPjS0_S0_jS0_S0__param_1];
	ld.param.u64 	%rd11, [_Z20BfsSingleBlockKernel8CSRGraphPjS0_S0_jS0_S0__param_2];
	ld.param.u64 	%rd12, [_Z20BfsSingleBlockKernel8CSRGraphPjS0_S0_jS0_S0__param_3];
	ld.param.u32 	%r18, [_Z20BfsSingleBlockKernel8CSRGraphPjS0_S0_jS0_S0__param_4];
	ld.param.u64 	%rd13, [_Z20BfsSingleBlockKernel8CSRGraphPjS0_S0_jS0_S0__param_5];
	ld.param.u64 	%rd14, [_Z20BfsSingleBlockKernel8CSRGraphPjS0_S0_jS0_S0__param_6];
	cvta.to.global.u64 	%rd1, %rd12;
	cvta.to.global.u64 	%rd2, %rd13;
	cvta.to.global.u64 	%rd3, %rd14;
	mov.u32 	%r52, %tid.x;
	setp.ne.s32 	%p1, %r52, 0;
	@%p1 bra 	$L__BB1_2;
	mov.b32 	%r19, 0;
	st.shared.u32 	[_ZZ20BfsSingleBlockKernel8CSRGraphPjS0_S0_jS0_S0_E20shared_change_kernel], %r19;
	st.shared.u32 	[_ZZ20BfsSingleBlockKernel8CSRGraphPjS0_S0_jS0_S0_E24shared_num_curr_frontier], %r19;
	st.shared.u32 	[_ZZ20BfsSingleBlockKernel8CSRGraphPjS0_S0_jS0_S0_E24shared_num_prev_frontier], %r18;
$L__BB1_2:
	bar.sync 	0;
	ld.shared.u32 	%r50, [_ZZ20BfsSingleBlockKernel8CSRGraphPjS0_S0_jS0_S0_E24shared_num_prev_frontier];
	setp.ge.u32 	%p2, %r52, %r50;
	shl.b32 	%r20, %r52, 2;
	mov.u32 	%r21, _ZZ20BfsSingleBlockKernel8CSRGraphPjS0_S0_jS0_S0_E20shared_prev_frontier;
	add.s32 	%r3, %r21, %r20;
	@%p2 bra 	$L__BB1_4;
	cvta.to.global.u64 	%rd15, %rd11;
	mul.wide.u32 	%rd16, %r52, 4;
	add.s64 	%rd17, %rd15, %rd16;
	ld.global.u32 	%r22, [%rd17];
	st.shared.u32 	[%r3], %r22;
$L__BB1_4:
	cvta.to.global.u64 	%rd6, %rd4;
	mov.u32 	%r24, _ZZ20BfsSingleBlockKernel8CSRGraphPjS0_S0_jS0_S0_E20shared_curr_frontier;
	add.s32 	%r4, %r24, %r20;
	cvta.to.global.u64 	%rd7, %rd5;
	cvta.to.global.u64 	%rd8, %rd10;
$L__BB1_5:
	setp.ge.u32 	%p3, %r52, %r50;
	@%p3 bra 	$L__BB1_12;
	ld.shared.u32 	%r25, [%r3];
	mul.wide.u32 	%rd18, %r25, 4;
	add.s64 	%rd19, %rd6, %rd18;
	ld.global.u32 	%r51, [%rd19];
	add.s32 	%r26, %r25, 1;
	mul.wide.u32 	%rd20, %r26, 4;
	add.s64 	%rd9, %rd6, %rd20;
	ld.global.u32 	%r27, [%rd9];
	setp.ge.u32 	%p4, %r51, %r27;
	@%p4 bra 	$L__BB1_12;
$L__BB1_7:
	mul.wide.u32 	%rd21, %r51, 4;
	add.s64 	%rd22, %rd7, %rd21;
	ld.global.u32 	%r8, [%rd22];
	mul.wide.u32 	%rd23, %r8, 4;
	add.s64 	%rd24, %rd8, %rd23;
	ld.global.u32 	%r28, [%rd3];
	atom.relaxed.global.cas.b32 	%r29, [%rd24], -1, %r28;
	setp.ne.s32 	%p5, %r29, -1;
	@%p5 bra 	$L__BB1_11;
	atom.shared.add.u32 	%r9, [_ZZ20BfsSingleBlockKernel8CSRGraphPjS0_S0_jS0_S0_E24shared_num_curr_frontier], 1;
	setp.gt.u32 	%p6, %r9, 2;
	@%p6 bra 	$L__BB1_10;
	shl.b32 	%r33, %r9, 2;
	add.s32 	%r35, %r24, %r33;
	st.shared.u32 	[%r35], %r8;
	bra.uni 	$L__BB1_11;
$L__BB1_10:
	mov.b32 	%r30, 3;
	st.shared.u32 	[_ZZ20BfsSingleBlockKernel8CSRGraphPjS0_S0_jS0_S0_E24shared_num_curr_frontier], %r30;
	atom.global.add.u32 	%r31, [%rd2], 1;
	mul.wide.u32 	%rd25, %r31, 4;
	add.s64 	%rd26, %rd1, %rd25;
	st.global.u32 	[%rd26], %r8;
	mov.b32 	%r32, 1;
	st.shared.u32 	[_ZZ20BfsSingleBlockKernel8CSRGraphPjS0_S0_jS0_S0_E20shared_change_kernel], %r32;
$L__BB1_11:
	add.s32 	%r51, %r51, 1;
	ld.global.u32 	%r36, [%rd9];
	setp.lt.u32 	%p7, %r51, %r36;
	@%p7 bra 	$L__BB1_7;
$L__BB1_12:
	bar.sync 	0;
	ld.shared.u32 	%r37, [_ZZ20BfsSingleBlockKernel8CSRGraphPjS0_S0_jS0_S0_E20shared_change_kernel];
	setp.ne.s32 	%p8, %r37, 0;
	ld.shared.u32 	%r38, [_ZZ20BfsSingleBlockKernel8CSRGraphPjS0_S0_jS0_S0_E24shared_num_curr_frontier];
	setp.eq.s32 	%p9, %r38, 0;
	or.pred  	%p10, %p8, %p9;
	@%p10 bra 	$L__BB1_18;
	setp.ne.s32 	%p11, %r52, 0;
	@%p11 bra 	$L__BB1_15;
	ld.global.u32 	%r39, [%rd3];
	add.s32 	%r40, %r39, 1;
	st.global.u32 	[%rd3], %r40;
	st.shared.u32 	[_ZZ20BfsSingleBlockKernel8CSRGraphPjS0_S0_jS0_S0_E24shared_num_prev_frontier], %r38;
	mov.b32 	%r41, 0;
	st.shared.u32 	[_ZZ20BfsSingleBlockKernel8CSRGraphPjS0_S0_jS0_S0_E24shared_num_curr_frontier], %r41;
$L__BB1_15:
	bar.sync 	0;
	ld.shared.u32 	%r42, [_ZZ20BfsSingleBlockKernel8CSRGraphPjS0_S0_jS0_S0_E24shared_num_prev_frontier];
	setp.ge.u32 	%p12, %r52, %r42;
	@%p12 bra 	$L__BB1_17;
	ld.shared.u32 	%r43, [%r4];
	st.shared.u32 	[%r3], %r43;
$L__BB1_17:
	bar.sync 	0;
	ld.shared.u32 	%r50, [_ZZ20BfsSingleBlockKernel8CSRGraphPjS0_S0_jS0_S0_E24shared_num_prev_frontier];
	bra.uni 	$L__BB1_5;
$L__BB1_18:
	setp.ne.s32 	%p13, %r52, 0;
	@%p13 bra 	$L__BB1_20;
	atom.global.add.u32 	%r44, [%rd2], %r38;
	st.shared.u32 	[_ZZ20BfsSingleBlockKernel8CSRGraphPjS0_S0_jS0_S0_E32shared_curr_frontier_start_index], %r44;
$L__BB1_20:
	bar.sync 	0;
	ld.shared.u32 	%r13, [_ZZ20BfsSingleBlockKernel8CSRGraphPjS0_S0_jS0_S0_E24shared_num_curr_frontier];
	setp.ge.u32 	%p14, %r52, %r13;
	@%p14 bra 	$L__BB1_23;
	ld.shared.u32 	%r14, [_ZZ20BfsSingleBlockKernel8CSRGraphPjS0_S0_jS0_S0_E32shared_curr_frontier_start_index];
	mov.u32 	%r15, %ntid.x;
$L__BB1_22:
	add.s32 	%r45, %r14, %r52;
	shl.b32 	%r46, %r52, 2;
	add.s32 	%r48, %r24, %r46;
	ld.shared.u32 	%r49, [%r48];
	mul.wide.u32 	%rd27, %r45, 4;
	add.s64 	%rd28, %rd1, %rd27;
	st.global.u32 	[%rd28], %r49;
	add.s32 	%r52, %r52, %r15;
	setp.lt.u32 	%p15, %r52, %r13;
	@%p15 bra 	$L__BB1_22;
$L__BB1_23:
	ret;

}


// ===== COMPILED SASS (sm_100) =====

	.target	sm_100

	.elftype	@"ET_EXEC"


//--------------------- .note.nv.tkinfo           --------------------------
	.section	.note.nv.tkinfo,"",@"SHT_NOTE"
	.sectionflags	@"SHF_NOTE_NV_TKINFO"
	.tkinfo
        /*0018*/ 	.word	0x00000002
        /*0030*/ 	.string	""
        /*0030*/ 	.string	"ptxas"
        /*0030*/ 	.string	"Cuda compilation tools, release 13.0, V13.0.88"
        /*0030*/ 	.string	"Build cuda_13.0.r13.0/compiler.36424714_0"
        /*0030*/ 	.string	"-arch sm_100 -m 64 "



//--------------------- .note.nv.cuinfo           --------------------------
	.section	.note.nv.cuinfo,"",@"SHT_NOTE"
	.sectionflags	@"SHF_NOTE_NV_CUINFO"
        /*0018*/ 	.short	0x0002
        /*001a*/ 	.short	0x0064
        /*001c*/ 	.short	0x0082
	.zero		2


//--------------------- .nv.info                  --------------------------
	.section	.nv.info,"",@"SHT_CUDA_INFO"
	.align	4


	//----- nvinfo : EIATTR_REGCOUNT
	.align		4
        /*0000*/ 	.byte	0x04, 0x2f
        /*0002*/ 	.short	(.L_1 - .L_0)
	.align		4
.L_0:
        /*0004*/ 	.word	index@(_Z17BfsFrontierKernel8CSRGraphPjS0_S0_jS0_j)
        /*0008*/ 	.word	0x0000001e


	//----- nvinfo : EIATTR_FRAME_SIZE
	.align		4
.L_1:
        /*000c*/ 	.byte	0x04, 0x11
        /*000e*/ 	.short	(.L_3 - .L_2)
	.align		4
.L_2:
        /*0010*/ 	.word	index@(_Z17BfsFrontierKernel8CSRGraphPjS0_S0_jS0_j)
        /*0014*/ 	.word	0x00000000


	//----- nvinfo : EIATTR_REGCOUNT
	.align		4
.L_3:
        /*0018*/ 	.byte	0x04, 0x2f
        /*001a*/ 	.short	(.L_5 - .L_4)
	.align		4
.L_4:
        /*001c*/ 	.word	index@(_Z20BfsSingleBlockKernel8CSRGraphPjS0_S0_jS0_S0_)
        /*0020*/ 	.word	0x0000001e


	//----- nvinfo : EIATTR_FRAME_SIZE
	.align		4
.L_5:
        /*0024*/ 	.byte	0x04, 0x11
        /*0026*/ 	.short	(.L_7 - .L_6)
	.align		4
.L_6:
        /*0028*/ 	.word	index@(_Z20BfsSingleBlockKernel8CSRGraphPjS0_S0_jS0_S0_)
        /*002c*/ 	.word	0x00000000


	//----- nvinfo : EIATTR_MIN_STACK_SIZE
	.align		4
.L_7:
        /*0030*/ 	.byte	0x04, 0x12
        /*0032*/ 	.short	(.L_9 - .L_8)
	.align		4
.L_8:
        /*0034*/ 	.word	index@(_Z20BfsSingleBlockKernel8CSRGraphPjS0_S0_jS0_S0_)
        /*0038*/ 	.word	0x00000000


	//----- nvinfo : EIATTR_MIN_STACK_SIZE
	.align		4
.L_9:
        /*003c*/ 	.byte	0x04, 0x12
        /*003e*/ 	.short	(.L_11 - .L_10)
	.align		4
.L_10:
        /*0040*/ 	.word	index@(_Z17BfsFrontierKernel8CSRGraphPjS0_S0_jS0_j)
        /*0044*/ 	.word	0x00000000
.L_11:


//--------------------- .nv.compat                --------------------------
	.section	.nv.compat,"",@"SHT_CUDA_COMPAT_INFO"
	.align	4
        /*0000*/ 	.byte	0x02, 0x09, 0x00, 0x00, 0x02, 0x02, 0x01, 0x00, 0x02, 0x05, 0x05, 0x00, 0x03, 0x07, 0x01, 0x01
        /*0010*/ 	.byte	0x02, 0x03, 0x00, 0x00, 0x02, 0x06, 0x01, 0x00, 0x04, 0x0b, 0x08, 0x00, 0x09, 0x00, 0x00, 0x00
        /*0020*/ 	.byte	0x00, 0x00, 0x00, 0x00


//--------------------- .nv.info._Z20BfsSingleBlockKernel8CSRGraphPjS0_S0_jS0_S0_ --------------------------
	.section	.nv.info._Z20BfsSingleBlockKernel8CSRGraphPjS0_S0_jS0_S0_,"",@"SHT_CUDA_INFO"
	.sectionflags	@""
	.align	4


	//----- nvinfo : EIATTR_CUDA_API_VERSION
	.align		4
        /*0000*/ 	.byte	0x04, 0x37
        /*0002*/ 	.short	(.L_13 - .L_12)
.L_12:
        /*0004*/ 	.word	0x00000082


	//----- nvinfo : EIATTR_KPARAM_INFO
	.align		4
.L_13:
        /*0008*/ 	.byte	0x04, 0x17
        /*000a*/ 	.short	(.L_15 - .L_14)
.L_14:
        /*000c*/ 	.word	0x00000000
        /*0010*/ 	.short	0x0006
        /*0012*/ 	.short	0x0038
        /*0014*/ 	.byte	0x00, 0xf5, 0x21, 0x00


	//----- nvinfo : EIATTR_KPARAM_INFO
	.align		4
.L_15:
        /*0018*/ 	.byte	0x04, 0x17
        /*001a*/ 	.short	(.L_17 - .L_16)
.L_16:
        /*001c*/ 	.word	0x00000000
        /*0020*/ 	.short	0x0005
        /*0022*/ 	.short	0x0030
        /*0024*/ 	.byte	0x00, 0xf5, 0x21, 0x00


	//----- nvinfo : EIATTR_KPARAM_INFO
	.align		4
.L_17:
        /*0028*/ 	.byte	0x04, 0x17
        /*002a*/ 	.short	(.L_19 - .L_18)
.L_18:
        /*002c*/ 	.word	0x00000000
        /*0030*/ 	.short	0x0004
        /*0032*/ 	.short	0x0028
        /*0034*/ 	.byte	0x00, 0xf0, 0x11, 0x00


	//----- nvinfo : EIATTR_KPARAM_INFO
	.align		4
.L_19:
        /*0038*/ 	.byte	0x04, 0x17
        /*003a*/ 	.short	(.L_21 - .L_20)
.L_20:
        /*003c*/ 	.word	0x00000000
        /*0040*/ 	.short	0x0003
        /*0042*/ 	.short	0x0020
        /*0044*/ 	.byte	0x00, 0xf5, 0x21, 0x00


	//----- nvinfo : EIATTR_KPARAM_INFO
	.align		4
.L_21:
        /*0048*/ 	.byte	0x04, 0x17
        /*004a*/ 	.short	(.L_23 - .L_22)
.L_22:
        /*004c*/ 	.word	0x00000000
        /*0050*/ 	.short	0x0002
        /*0052*/ 	.short	0x0018
        /*0054*/ 	.byte	0x00, 0xf5, 0x21, 0x00


	//----- nvinfo : EIATTR_KPARAM_INFO
	.align		4
.L_23:
        /*0058*/ 	.byte	0x04, 0x17
        /*005a*/ 	.short	(.L_25 - .L_24)
.L_24:
        /*005c*/ 	.word	0x00000000
        /*0060*/ 	.short	0x0001
        /*0062*/ 	.short	0x0010
        /*0064*/ 	.byte	0x00, 0xf5, 0x21, 0x00


	//----- nvinfo : EIATTR_KPARAM_INFO
	.align		4
.L_25:
        /*0068*/ 	.byte	0x04, 0x17
        /*006a*/ 	.short	(.L_27 - .L_26)
.L_26:
        /*006c*/ 	.word	0x00000000
        /*0070*/ 	.short	0x0000
        /*0072*/ 	.short	0x0000
        /*0074*/ 	.byte	0x00, 0xf0, 0x41, 0x00


	//----- nvinfo : EIATTR_SPARSE_MMA_MASK
	.align		4
.L_27:
        /*0078*/ 	.byte	0x03, 0x50
        /*007a*/ 	.short	0x0000


	//----- nvinfo : EIATTR_MAXREG_COUNT
	.align		4
        /*007c*/ 	.byte	0x03, 0x1b
        /*007e*/ 	.short	0x00ff


	//----- nvinfo : EIATTR_NUM_BARRIERS
	.align		4
        /*0080*/ 	.byte	0x02, 0x4c
        /*0082*/ 	.byte	0x01
	.zero		1


	//----- nvinfo : EIATTR_MERCURY_ISA_VERSION
	.align		4
        /*0084*/ 	.byte	0x03, 0x5f
        /*0086*/ 	.short	0x0101


	//----- nvinfo : EIATTR_INT_WARP_WIDE_INSTR_OFFSETS
	.align		4
        /*0088*/ 	.byte	0x04, 0x31
        /*008a*/ 	.short	(.L_29 - .L_28)


	//   ....[0]....
.L_28:
        /*008c*/ 	.word	0x00000310


	//   ....[1]....
        /*0090*/ 	.word	0x000003d0


	//   ....[2]....
        /*0094*/ 	.word	0x00000430


	//   ....[3]....
        /*0098*/ 	.word	0x00000500


	//   ....[4]....
        /*009c*/ 	.word	0x000007a0


	//   ....[5]....
        /*00a0*/ 	.word	0x00000840


	//----- nvinfo : EIATTR_VRC_CTA_INIT_COUNT
	.align		4
.L_29:
        /*00a4*/ 	.byte	0x02, 0x4a
	.zero		1
	.zero		1


	//----- nvinfo : EIATTR_EXIT_INSTR_OFFSETS
	.align		4
        /*00a8*/ 	.byte	0x04, 0x1c
        /*00aa*/ 	.short	(.L_31 - .L_30)


	//   ....[0]....
.L_30:
        /*00ac*/ 	.word	0x000008b0


	//   ....[1]....
        /*00b0*/ 	.word	0x00000970


	//----- nvinfo : EIATTR_CRS_STACK_SIZE
	.align		4
.L_31:
        /*00b4*/ 	.byte	0x04, 0x1e
        /*00b6*/ 	.short	(.L_33 - .L_32)
.L_32:
        /*00b8*/ 	.word	0x00000000


	//----- nvinfo : EIATTR_CBANK_PARAM_SIZE
	.align		4
.L_33:
        /*00bc*/ 	.byte	0x03, 0x19
        /*00be*/ 	.short	0x0040


	//----- nvinfo : EIATTR_PARAM_CBANK
	.align		4
        /*00c0*/ 	.byte	0x04, 0x0a
        /*00c2*/ 	.short	(.L_35 - .L_34)
	.align		4
.L_34:
        /*00c4*/ 	.word	index@(.nv.constant0._Z20BfsSingleBlockKernel8CSRGraphPjS0_S0_jS0_S0_)
        /*00c8*/ 	.short	0x0380
        /*00ca*/ 	.short	0x0040


	//----- nvinfo : EIATTR_SW_WAR
	.align		4
.L_35:
        /*00cc*/ 	.byte	0x04, 0x36
        /*00ce*/ 	.short	(.L_37 - .L_36)
.L_36:
        /*00d0*/ 	.word	0x00000008
.L_37:


//--------------------- .nv.info._Z17BfsFrontierKernel8CSRGraphPjS0_S0_jS0_j --------------------------
	.section	.nv.info._Z17BfsFrontierKernel8CSRGraphPjS0_S0_jS0_j,"",@"SHT_CUDA_INFO"
	.sectionflags	@""
	.align	4


	//----- nvinfo : EIATTR_CUDA_API_VERSION
	.align		4
        /*0000*/ 	.byte	0x04, 0x37
        /*0002*/ 	.short	(.L_39 - .L_38)
.L_38:
        /*0004*/ 	.word	0x00000082


	//----- nvinfo : EIATTR_KPARAM_INFO
	.align		4
.L_39:
        /*0008*/ 	.byte	0x04, 0x17
        /*000a*/ 	.short	(.L_41 - .L_40)
.L_40:
        /*000c*/ 	.word	0x00000000
        /*0010*/ 	.short	0x0006
        /*0012*/ 	.short	0x0038
        /*0014*/ 	.byte	0x00, 0xf0, 0x11, 0x00


	//----- nvinfo : EIATTR_KPARAM_INFO
	.align		4
.L_41:
        /*0018*/ 	.byte	0x04, 0x17
        /*001a*/ 	.short	(.L_43 - .L_42)
.L_42:
        /*001c*/ 	.word	0x00000000
        /*0020*/ 	.short	0x0005
        /*0022*/ 	.short	0x0030
        /*0024*/ 	.byte	0x00, 0xf5, 0x21, 0x00


	//----- nvinfo : EIATTR_KPARAM_INFO
	.align		4
.L_43:
        /*0028*/ 	.byte	0x04, 0x17
        /*002a*/ 	.short	(.L_45 - .L_44)
.L_44:
        /*002c*/ 	.word	0x00000000
        /*0030*/ 	.short	0x0004
        /*0032*/ 	.short	0x0028
        /*0034*/ 	.byte	0x00, 0xf0, 0x11, 0x00


	//----- nvinfo : EIATTR_KPARAM_INFO
	.align		4
.L_45:
        /*0038*/ 	.byte	0x04, 0x17
        /*003a*/ 	.short	(.L_47 - .L_46)
.L_46:
        /*003c*/ 	.word	0x00000000
        /*0040*/ 	.short	0x0003
        /*0042*/ 	.short	0x0020
        /*0044*/ 	.byte	0x00, 0xf5, 0x21, 0x00


	//----- nvinfo : EIATTR_KPARAM_INFO
	.align		4
.L_47:
        /*0048*/ 	.byte	0x04, 0x17
        /*004a*/ 	.short	(.L_49 - .L_48)
.L_48:
        /*004c*/ 	.word	0x00000000
        /*0050*/ 	.short	0x0002
        /*0052*/ 	.short	0x0018
        /*0054*/ 	.byte	0x00, 0xf5, 0x21, 0x00


	//----- nvinfo : EIATTR_KPARAM_INFO
	.align		4
.L_49:
        /*0058*/ 	.byte	0x04, 0x17
        /*005a*/ 	.short	(.L_51 - .L_50)
.L_50:
        /*005c*/ 	.word	0x00000000
        /*0060*/ 	.short	0x0001
        /*0062*/ 	.short	0x0010
        /*0064*/ 	.byte	0x00, 0xf5, 0x21, 0x00


	//----- nvinfo : EIATTR_KPARAM_INFO
	.align		4
.L_51:
        /*0068*/ 	.byte	0x04, 0x17
        /*006a*/ 	.short	(.L_53 - .L_52)
.L_52:
        /*006c*/ 	.word	0x00000000
        /*0070*/ 	.short	0x0000
        /*0072*/ 	.short	0x0000
        /*0074*/ 	.byte	0x00, 0xf0, 0x41, 0x00


	//----- nvinfo : EIATTR_SPARSE_MMA_MASK
	.align		4
.L_53:
        /*0078*/ 	.byte	0x03, 0x50
        /*007a*/ 	.short	0x0000


	//----- nvinfo : EIATTR_MAXREG_COUNT
	.align		4
        /*007c*/ 	.byte	0x03, 0x1b
        /*007e*/ 	.short	0x00ff


	//----- nvinfo : EIATTR_NUM_BARRIERS
	.align		4
        /*0080*/ 	.byte	0x02, 0x4c
        /*0082*/ 	.byte	0x01
	.zero		1


	//----- nvinfo : EIATTR_MERCURY_ISA_VERSION
	.align		4
        /*0084*/ 	.byte	0x03, 0x5f
        /*0086*/ 	.short	0x0101


	//----- nvinfo : EIATTR_INT_WARP_WIDE_INSTR_OFFSETS
	.align		4
        /*0088*/ 	.byte	0x04, 0x31
        /*008a*/ 	.short	(.L_55 - .L_54)


	//   ....[0]....
.L_54:
        /*008c*/ 	.word	0x00000280


	//   ....[1]....
        /*0090*/ 	.word	0x00000340


	//   ....[2]....
        /*0094*/ 	.word	0x000003b0


	//   ....[3]....
        /*0098*/ 	.word	0x00000460


	//   ....[4]....
        /*009c*/ 	.word	0x00000590


	//   ....[5]....
        /*00a0*/ 	.word	0x00000630


	//----- nvinfo : EIATTR_VRC_CTA_INIT_COUNT
	.align		4
.L_55:
        /*00a4*/ 	.byte	0x02, 0x4a
	.zero		1
	.zero		1


	//----- nvinfo : EIATTR_EXIT_INSTR_OFFSETS
	.align		4
        /*00a8*/ 	.byte	0x04, 0x1c
        /*00aa*/ 	.short	(.L_57 - .L_56)


	//   ....[0]....
.L_56:
        /*00ac*/ 	.word	0x000006d0


	//   ....[1]....
        /*00b0*/ 	.word	0x00000780


	//----- nvinfo : EIATTR_CRS_STACK_SIZE
	.align		4
.L_57:
        /*00b4*/ 	.byte	0x04, 0x1e
        /*00b6*/ 	.short	(.L_59 - .L_58)
.L_58:
        /*00b8*/ 	.word	0x00000000


	//----- nvinfo : EIATTR_CBANK_PARAM_SIZE
	.align		4
.L_59:
        /*00bc*/ 	.byte	0x03, 0x19
        /*00be*/ 	.short	0x003c


	//----- nvinfo : EIATTR_PARAM_CBANK
	.align		4
        /*00c0*/ 	.byte	0x04, 0x0a
        /*00c2*/ 	.short	(.L_61 - .L_60)
	.align		4
.L_60:
        /*00c4*/ 	.word	index@(.nv.constant0._Z17BfsFrontierKernel8CSRGraphPjS0_S0_jS0_j)
        /*00c8*/ 	.short	0x0380
        /*00ca*/ 	.short	0x003c


	//----- nvinfo : EIATTR_SW_WAR
	.align		4
.L_61:
        /*00cc*/ 	.byte	0x04, 0x36
        /*00ce*/ 	.short	(.L_63 - .L_62)
.L_62:
        /*00d0*/ 	.word	0x00000008
.L_63:


//--------------------- .nv.callgraph             --------------------------
	.section	.nv.callgraph,"",@"SHT_CUDA_CALLGRAPH"
	.align	4
	.sectionentsize	8
	.align		4
        /*0000*/ 	.word	0x00000000
	.align		4
        /*0004*/ 	.word	0xffffffff
	.align		4
        /*0008*/ 	.word	0x00000000
	.align		4
        /*000c*/ 	.word	0xfffffffe
	.align		4
        /*0010*/ 	.word	0x00000000
	.align		4
        /*0014*/ 	.word	0xfffffffd
	.align		4
        /*0018*/ 	.word	0x00000000
	.align		4
        /*001c*/ 	.word	0xfffffffc


//--------------------- .text._Z20BfsSingleBlockKernel8CSRGraphPjS0_S0_jS0_S0_ --------------------------
	.section	.text._Z20BfsSingleBlockKernel8CSRGraphPjS0_S0_jS0_S0_,"ax",@progbits
	.align	128
        .global         _Z20BfsSingleBlockKernel8CSRGraphPjS0_S0_jS0_S0_
        .type           _Z20BfsSingleBlockKernel8CSRGraphPjS0_S0_jS0_S0_,@function
        .size           _Z20BfsSingleBlockKernel8CSRGraphPjS0_S0_jS0_S0_,(.L_x_22 - _Z20BfsSingleBlockKernel8CSRGraphPjS0_S0_jS0_S0_)
        .other          _Z20BfsSingleBlockKernel8CSRGraphPjS0_S0_jS0_S0_,@"STO_CUDA_ENTRY STV_DEFAULT"
_Z20BfsSingleBlockKernel8CSRGraphPjS0_S0_jS0_S0_:
.text._Z20BfsSingleBlockKernel8CSRGraphPjS0_S0_jS0_S0_:
[----:B------:R-:W-:Y:S01]  /*0000*/  LDC R1, c[0x0][0x37c] ;  /* 0x0000df00ff017b82 */ /* 0x000fe20000000800 */
[----:B------:R-:W0:Y:S07]  /*0010*/  S2R R0, SR_TID.X ;  /* 0x0000000000007919 */ /* 0x000e2e0000002100 */
[----:B------:R-:W1:Y:S01]  /*0020*/  S2UR UR5, SR_CgaCtaId ;  /* 0x00000000000579c3 */ /* 0x000e620000008800 */
[----:B------:R-:W-:Y:S02]  /*0030*/  UMOV UR4, 0x400 ;  /* 0x0000040000047882 */ /* 0x000fe40000000000 */
[----:B-1----:R-:W-:-:S06]  /*0040*/  ULEA UR6, UR5, UR4, 0x18 ;  /* 0x0000000405067291 */ /* 0x002fcc000f8ec0ff */
[----:B------:R-:W-:Y:S01]  /*0050*/  IMAD.U32 R15, RZ, RZ, UR6 ;  /* 0x00000006ff0f7e24 */ /* 0x000fe2000f8e00ff */
[----:B0-----:R-:W-:-:S13]  /*0060*/  ISETP.NE.AND P0, PT, R0, RZ, PT ;  /* 0x000000ff0000720c */ /* 0x001fda0003f05270 */
[----:B------:R-:W0:Y:S01]  /*0070*/  @!P0 LDC R4, c[0x0][0x3a8] ;  /* 0x0000ea00ff048b82 */ /* 0x000e220000000800 */
[----:B------:R-:W-:Y:S04]  /*0080*/  @!P0 STS [UR6+0x20], RZ ;  /* 0x000020ffff008988 */ /* 0x000fe80008000806 */
[----:B------:R-:W-:Y:S04]  /*0090*/  @!P0 STS [UR6+0xc], RZ ;  /* 0x00000cffff008988 */ /* 0x000fe80008000806 */
[----:B0-----:R-:W-:Y:S01]  /*00a0*/  @!P0 STS [UR6+0x1c], R4 ;  /* 0x00001c04ff008988 */ /* 0x001fe20008000806 */
[----:B------:R-:W0:Y:S01]  /*00b0*/  LDCU.64 UR6, c[0x0][0x358] ;  /* 0x00006b00ff0677ac */ /* 0x000e220008000a00 */
[----:B------:R-:W-:Y:S06]  /*00c0*/  BAR.SYNC.DEFER_BLOCKING 0x0 ;  /* 0x0000000000007b1d */ /* 0x000fec0000010000 */
[----:B------:R-:W1:Y:S02]  /*00d0*/  LDS R5, [R15+0x1c] ;  /* 0x00001c000f057984 */ /* 0x000e640000000800 */
[----:B-1----:R-:W-:-:S13]  /*00e0*/  ISETP.GE.U32.AND P0, PT, R0, R5, PT ;  /* 0x000000050000720c */ /* 0x002fda0003f06070 */
[----:B------:R-:W1:Y:S02]  /*00f0*/  @!P0 LDC.64 R2, c[0x0][0x398] ;  /* 0x0000e600ff028b82 */ /* 0x000e640000000a00 */
[----:B-1----:R-:W-:-:S06]  /*0100*/  @!P0 IMAD.WIDE.U32 R2, R0, 0x4, R2 ;  /* 0x0000000400028825 */ /* 0x002fcc00078e0002 */
[----:B0-----:R-:W2:Y:S01]  /*0110*/  @!P0 LDG.E R3, desc[UR6][R2.64] ;  /* 0x0000000602038981 */ /* 0x001ea2000c1e1900 */
[----:B------:R-:W-:Y:S01]  /*0120*/  UIADD3 UR4, UPT, UPT, UR4, 0x10, URZ ;  /* 0x0000001004047890 */ /* 0x000fe2000fffe0ff */
[----:B------:R-:W-:-:S03]  /*0130*/  IMAD R16, R0, 0x4, R15 ;  /* 0x0000000400107824 */ /* 0x000fc600078e020f */
[----:B------:R-:W-:-:S06]  /*0140*/  ULEA UR4, UR5, UR4, 0x18 ;  /* 0x0000000405047291 */ /* 0x000fcc000f8ec0ff */
[----:B------:R-:W-:-:S05]  /*0150*/  LEA R14, R0, UR4, 0x2 ;  /* 0x00000004000e7c11 */ /* 0x000fca000f8e10ff */
[----:B--2---:R0:W-:Y:S02]  /*0160*/  @!P0 STS [R14], R3 ;  /* 0x000000030e008388 */ /* 0x0041e40000000800 */
.L_x_8:
[----:B----4-:R-:W-:Y:S01]  /*0170*/  ISETP.GE.U32.AND P0, PT, R0, R5, PT ;  /* 0x000000050000720c */ /* 0x010fe20003f06070 */
[----:B------:R-:W-:-:S12]  /*0180*/  BSSY.RECONVERGENT B0, `(.L_x_0) ;  /* 0x0000041000007945 */ /* 0x000fd80003800200 */
[----:B-123--:R-:W-:Y:S05]  /*0190*/  @P0 BRA `(.L_x_1) ;  /* 0x0000000000fc0947 */ /* 0x00efea0003800000 */
[----:B0-----:R-:W0:Y:S01]  /*01a0*/  LDS R3, [R14] ;  /* 0x000000000e037984 */ /* 0x001e220000000800 */
[----:B------:R-:W1:Y:S01]  /*01b0*/  LDC.64 R10, c[0x0][0x380] ;  /* 0x0000e000ff0a7b82 */ /* 0x000e620000000a00 */
[C---:B0-----:R-:W-:Y:S02]  /*01c0*/  VIADD R5, R3.reuse, 0x1 ;  /* 0x0000000103057836 */ /* 0x041fe40000000000 */
[----:B-1----:R-:W-:-:S04]  /*01d0*/  IMAD.WIDE.U32 R2, R3, 0x4, R10 ;  /* 0x0000000403027825 */ /* 0x002fc800078e000a */
[----:B------:R-:W-:Y:S01]  /*01e0*/  IMAD.WIDE.U32 R10, R5, 0x4, R10 ;  /* 0x00000004050a7825 */ /* 0x000fe200078e000a */
[----:B------:R-:W2:Y:S04]  /*01f0*/  LDG.E R17, desc[UR6][R2.64] ;  /* 0x0000000602117981 */ /* 0x000ea8000c1e1900 */
[----:B------:R-:W2:Y:S02]  /*0200*/  LDG.E R4, desc[UR6][R10.64] ;  /* 0x000000060a047981 */ /* 0x000ea4000c1e1900 */
[----:B--2---:R-:W-:-:S13]  /*0210*/  ISETP.GE.U32.AND P0, PT, R17, R4, PT ;  /* 0x000000041100720c */ /* 0x004fda0003f06070 */
[----:B------:R-:W-:Y:S05]  /*0220*/  @P0 BRA `(.L_x_1) ;  /* 0x0000000000d80947 */ /* 0x000fea0003800000 */
[----:B------:R-:W0:Y:S08]  /*0230*/  LDC.64 R8, c[0x0][0x3b8] ;  /* 0x0000ee00ff087b82 */ /* 0x000e300000000a00 */
[----:B------:R-:W1:Y:S08]  /*0240*/  LDC.64 R6, c[0x0][0x3a0] ;  /* 0x0000e800ff067b82 */ /* 0x000e700000000a00 */
[----:B------:R-:W2:Y:S08]  /*0250*/  LDC.64 R4, c[0x0][0x388] ;  /* 0x0000e200ff047b82 */ /* 0x000eb00000000a00 */
[----:B------:R-:W3:Y:S02]  /*0260*/  LDC.64 R2, c[0x0][0x390] ;  /* 0x0000e400ff027b82 */ /* 0x000ee40000000a00 */
.L_x_4:
[----:B--2---:R-:W-:Y:S01]  /*0270*/  IMAD.WIDE.U32 R12, R17, 0x4, R4 ;  /* 0x00000004110c7825 */ /* 0x004fe200078e0004 */
[----:B0-----:R-:W2:Y:S04]  /*0280*/  LDG.E R23, desc[UR6][R8.64] ;  /* 0x0000000608177981 */ /* 0x001ea8000c1e1900 */
[----:B------:R-:W3:Y:S01]  /*0290*/  LDG.E R19, desc[UR6][R12.64] ;  /* 0x000000060c137981 */ /* 0x000ee2000c1e1900 */
[----:B------:R-:W-:Y:S02]  /*02a0*/  IMAD.MOV.U32 R22, RZ, RZ, -0x1 ;  /* 0xffffffffff167424 */ /* 0x000fe400078e00ff */
[----:B---3--:R-:W-:-:S06]  /*02b0*/  IMAD.WIDE.U32 R20, R19, 0x4, R2 ;  /* 0x0000000413147825 */ /* 0x008fcc00078e0002 */
[----:B--2---:R-:W2:Y:S01]  /*02c0*/  ATOMG.E.CAS.STRONG.GPU PT, R20, [R20], R22, R23 ;  /* 0x00000016141473a9 */ /* 0x004ea200001ee117 */
[----:B------:R-:W-:Y:S01]  /*02d0*/  BSSY.RECONVERGENT B1, `(.L_x_2) ;  /* 0x0000027000017945 */ /* 0x000fe20003800200 */
[----:B--2---:R-:W-:-:S13]  /*02e0*/  ISETP.NE.AND P0, PT, R20, -0x1, PT ;  /* 0xffffffff1400780c */ /* 0x004fda0003f05270 */
[----:B------:R-:W-:Y:S05]  /*02f0*/  @P0 BRA `(.L_x_3) ;  /* 0x0000000000900947 */ /* 0x000fea0003800000 */
[----:B------:R-:W0:Y:S01]  /*0300*/  S2R R20, SR_LANEID ;  /* 0x0000000000147919 */ /* 0x000e220000000000 */
[----:B------:R-:W-:Y:S01]  /*0310*/  VOTEU.ANY UR4, UPT, PT ;  /* 0x0000000000047886 */ /* 0x000fe200038e0100 */
[----:B------:R-:W-:Y:S01]  /*0320*/  MOV R21, 0x400 ;  /* 0x0000040000157802 */ /* 0x000fe20000000f00 */
[----:B------:R-:W0:Y:S01]  /*0330*/  FLO.U32 R23, UR4 ;  /* 0x0000000400177d00 */ /* 0x000e2200080e0000 */
[----:B------:R-:W2:Y:S03]  /*0340*/  S2R R18, SR_CgaCtaId ;  /* 0x0000000000127919 */ /* 0x000ea60000008800 */
[----:B------:R-:W-:Y:S01]  /*0350*/  VIADD R13, R21, 0xc ;  /* 0x0000000c150d7836 */ /* 0x000fe20000000000 */
[----:B------:R-:W3:Y:S03]  /*0360*/  S2R R22, SR_LTMASK ;  /* 0x0000000000167919 */ /* 0x000ee60000003900 */
[----:B------:R-:W4:Y:S01]  /*0370*/  POPC R24, UR4 ;  /* 0x0000000400187d09 */ /* 0x000f220008000000 */
[----:B0-----:R-:W-:-:S02]  /*0380*/  ISETP.EQ.U32.AND P0, PT, R23, R20, PT ;  /* 0x000000141700720c */ /* 0x001fc40003f02070 */
[----:B--2---:R-:W-:Y:S02]  /*0390*/  LEA R13, R18, R13, 0x18 ;  /* 0x0000000d120d7211 */ /* 0x004fe400078ec0ff */
[----:B---3--:R-:W-:-:S09]  /*03a0*/  LOP3.LUT R25, R22, UR4, RZ, 0xc0, !PT ;  /* 0x0000000416197c12 */ /* 0x008fd2000f8ec0ff */
[----:B----4-:R-:W0:Y:S01]  /*03b0*/  @P0 ATOMS.ADD R24, [R13], R24 ;  /* 0x000000180d18038c */ /* 0x010e220000000000 */
[----:B------:R-:W2:Y:S03]  /*03c0*/  POPC R25, R25 ;  /* 0x0000001900197309 */ /* 0x000ea60000000000 */
[----:B0-----:R-:W2:Y:S02]  /*03d0*/  SHFL.IDX PT, R12, R24, R23, 0x1f ;  /* 0x00001f17180c7589 */ /* 0x001ea400000e0000 */
[----:B--2---:R-:W-:-:S05]  /*03e0*/  IMAD.IADD R12, R12, 0x1, R25 ;  /* 0x000000010c0c7824 */ /* 0x004fca00078e0219 */
[----:B------:R-:W-:-:S13]  /*03f0*/  ISETP.GT.U32.AND P0, PT, R12, 0x2, PT ;  /* 0x000000020c00780c */ /* 0x000fda0003f04070 */
[----:B------:R-:W-:-:S05]  /*0400*/  @!P0 IMAD R12, R12, 0x4, R15 ;  /* 0x000000040c0c8824 */ /* 0x000fca00078e020f */
[----:B------:R0:W-:Y:S01]  /*0410*/  @!P0 STS [R12], R19 ;  /* 0x000000130c008388 */ /* 0x0001e20000000800 */
[----:B------:R-:W-:Y:S05]  /*0420*/  @!P0 BRA `(.L_x_3) ;  /* 0x0000000000448947 */ /* 0x000fea0003800000 */
[----:B------:R-:W-:Y:S01]  /*0430*/  VOTEU.ANY UR4, UPT, PT ;  /* 0x0000000000047886 */ /* 0x000fe200038e0100 */
[----:B0-----:R-:W0:Y:S01]  /*0440*/  LDC.64 R12, c[0x0][0x3b0] ;  /* 0x0000ec00ff0c7b82 */ /* 0x001e220000000a00 */
[----:B------:R-:W2:Y:S08]  /*0450*/  FLO.U32 R27, UR4 ;  /* 0x00000004001b7d00 */ /* 0x000eb000080e0000 */
[----:B------:R-:W0:Y:S01]  /*0460*/  POPC R25, UR4 ;  /* 0x0000000400197d09 */ /* 0x000e220008000000 */
[----:B--2---:R-:W-:-:S13]  /*0470*/  ISETP.EQ.U32.AND P0, PT, R27, R20, PT ;  /* 0x000000141b00720c */ /* 0x004fda0003f02070 */
[----:B0-----:R-:W2:Y:S01]  /*0480*/  @P0 ATOMG.E.ADD.STRONG.GPU PT, R12, desc[UR6][R12.64], R25 ;  /* 0x800000190c0c09a8 */ /* 0x001ea200081ef106 */
[----:B------:R-:W-:Y:S01]  /*0490*/  LOP3.LUT R22, R22, UR4, RZ, 0xc0, !PT ;  /* 0x0000000416167c12 */ /* 0x000fe2000f8ec0ff */
[----:B------:R-:W-:Y:S01]  /*04a0*/  IMAD.MOV.U32 R24, RZ, RZ, 0x1 ;  /* 0x00000001ff187424 */ /* 0x000fe200078e00ff */
[----:B------:R-:W-:Y:S01]  /*04b0*/  LEA R15, R18, R21, 0x18 ;  /* 0x00000015120f7211 */ /* 0x000fe200078ec0ff */
[----:B------:R-:W-:-:S03]  /*04c0*/  HFMA2 R18, -RZ, RZ, 0, 1.78813934326171875e-07 ;  /* 0x00000003ff127431 */ /* 0x000fc600000001ff */
[----:B------:R-:W0:Y:S01]  /*04d0*/  POPC R22, R22 ;  /* 0x0000001600167309 */ /* 0x000e220000000000 */
[----:B------:R-:W-:Y:S04]  /*04e0*/  STS [R15+0x20], R24 ;  /* 0x000020180f007388 */ /* 0x000fe80000000800 */
[----:B------:R-:W-:Y:S04]  /*04f0*/  STS [R15+0xc], R18 ;  /* 0x00000c120f007388 */ /* 0x000fe80000000800 */
[----:B--2---:R-:W0:Y:S02]  /*0500*/  SHFL.IDX PT, R23, R12, R27, 0x1f ;  /* 0x00001f1b0c177589 */ /* 0x004e2400000e0000 */
[----:B0-----:R-:W-:-:S04]  /*0510*/  IMAD.IADD R23, R23, 0x1, R22 ;  /* 0x0000000117177824 */ /* 0x001fc800078e0216 */
[----:B-1----:R-:W-:-:S05]  /*0520*/  IMAD.WIDE.U32 R20, R23, 0x4, R6 ;  /* 0x0000000417147825 */ /* 0x002fca00078e0006 */
[----:B------:R2:W-:Y:S02]  /*0530*/  STG.E desc[UR6][R20.64], R19 ;  /* 0x0000001314007986 */ /* 0x0005e4000c101906 */
.L_x_3:
[----:B------:R-:W-:Y:S05]  /*0540*/  BSYNC.RECONVERGENT B1 ;  /* 0x0000000000017941 */ /* 0x000fea0003800200 */
.L_x_2:
[----:B0-----:R-:W3:Y:S01]  /*0550*/  LDG.E R12, desc[UR6][R10.64] ;  /* 0x000000060a0c7981 */ /* 0x001ee2000c1e1900 */
[----:B------:R-:W-:-:S05]  /*0560*/  VIADD R17, R17, 0x1 ;  /* 0x0000000111117836 */ /* 0x000fca0000000000 */
[----:B---3--:R-:W-:-:S13]  /*0570*/  ISETP.GE.U32.AND P0, PT, R17, R12, PT ;  /* 0x0000000c1100720c */ /* 0x008fda0003f06070 */
[----:B------:R-:W-:Y:S05]  /*0580*/  @!P0 BRA `(.L_x_4) ;  /* 0xfffffffc00388947 */ /* 0x000fea000383ffff */
.L_x_1:
[----:B------:R-:W-:Y:S05]  /*0590*/  BSYNC.RECONVERGENT B0 ;  /* 0x0000000000007941 */ /* 0x000fea0003800200 */
.L_x_0:
[----:B------:R-:W3:Y:S08]  /*05a0*/  S2UR UR5, SR_CgaCtaId ;  /* 0x00000000000579c3 */ /* 0x000ef00000008800 */
[----:B------:R-:W-:Y:S06]  /*05b0*/  BAR.SYNC.DEFER_BLOCKING 0x0 ;  /* 0x0000000000007b1d */ /* 0x000fec0000010000 */
[----:B------:R-:W-:-:S02]  /*05c0*/  UMOV UR4, 0x400 ;  /* 0x0000040000047882 */ /* 0x000fc40000000000 */
[----:B---3--:R-:W-:-:S06]  /*05d0*/  ULEA UR4, UR5, UR4, 0x18 ;  /* 0x0000000405047291 */ /* 0x008fcc000f8ec0ff */
[----:B------:R-:W-:-:S05]  /*05e0*/  IMAD.U32 R15, RZ, RZ, UR4 ;  /* 0x00000004ff0f7e24 */ /* 0x000fca000f8e00ff */
[----:B------:R-:W3:Y:S04]  /*05f0*/  LDS R4, [R15+0xc] ;  /* 0x00000c000f047984 */ /* 0x000ee80000000800 */
[----:B------:R-:W4:Y:S01]  /*0600*/  LDS R2, [R15+0x20] ;  /* 0x000020000f027984 */ /* 0x000f220000000800 */
[----:B---3--:R-:W-:-:S04]  /*0610*/  ISETP.NE.AND P0, PT, R4, RZ, PT ;  /* 0x000000ff0400720c */ /* 0x008fc80003f05270 */
[----:B----4-:R-:W-:-:S13]  /*0620*/  ISETP.NE.OR P0, PT, R2, RZ, !P0 ;  /* 0x000000ff0200720c */ /* 0x010fda0004705670 */
[----:B------:R-:W-:Y:S05]  /*0630*/  @P0 BRA `(.L_x_5) ;  /* 0x0000000000480947 */ /* 0x000fea0003800000 */
[----:B------:R-:W-:Y:S01]  /*0640*/  ISETP.NE.AND P0, PT, R0, RZ, PT ;  /* 0x000000ff0000720c */ /* 0x000fe20003f05270 */
[----:B------:R-:W-:-:S12]  /*0650*/  BSSY.RECONVERGENT B0, `(.L_x_6) ;  /* 0x0000008000007945 */ /* 0x000fd80003800200 */
[----:B------:R-:W-:Y:S05]  /*0660*/  @P0 BRA `(.L_x_7) ;  /* 0x0000000000180947 */ /* 0x000fea0003800000 */
[----:B0-----:R-:W0:Y:S02]  /*0670*/  LDC.64 R2, c[0x0][0x3b8] ;  /* 0x0000ee00ff027b82 */ /* 0x001e240000000a00 */
[----:B0-----:R-:W3:Y:S04]  /*0680*/  LDG.E R5, desc[UR6][R2.64] ;  /* 0x0000000602057981 */ /* 0x001ee8000c1e1900 */
[----:B------:R4:W-:Y:S04]  /*0690*/  STS [R15+0x1c], R4 ;  /* 0x00001c040f007388 */ /* 0x0009e80000000800 */
[----:B------:R4:W-:Y:S01]  /*06a0*/  STS [R15+0xc], RZ ;  /* 0x00000cff0f007388 */ /* 0x0009e20000000800 */
[----:B---3--:R-:W-:-:S05]  /*06b0*/  VIADD R5, R5, 0x1 ;  /* 0x0000000105057836 */ /* 0x008fca0000000000 */
[----:B------:R4:W-:Y:S02]  /*06c0*/  STG.E desc[UR6][R2.64], R5 ;  /* 0x0000000502007986 */ /* 0x0009e4000c101906 */
.L_x_7:
[----:B------:R-:W-:Y:S05]  /*06d0*/  BSYNC.RECONVERGENT B0 ;  /* 0x0000000000007941 */ /* 0x000fea0003800200 */
.L_x_6:
[----:B------:R-:W-:Y:S06]  /*06e0*/  BAR.SYNC.DEFER_BLOCKING 0x0 ;  /* 0x0000000000007b1d */ /* 0x000fec0000010000 */
[----:B0---4-:R-:W0:Y:S02]  /*06f0*/  LDS R3, [R15+0x1c] ;  /* 0x00001c000f037984 */ /* 0x011e240000000800 */
[----:B0-----:R-:W-:-:S13]  /*0700*/  ISETP.GE.U32.AND P0, PT, R0, R3, PT ;  /* 0x000000030000720c */ /* 0x001fda0003f06070 */
[----:B------:R-:W0:Y:S04]  /*0710*/  @!P0 LDS R3, [R16] ;  /* 0x0000000010038984 */ /* 0x000e280000000800 */
[----:B0-----:R3:W-:Y:S01]  /*0720*/  @!P0 STS [R14], R3 ;  /* 0x000000030e008388 */ /* 0x0017e20000000800 */
[----:B------:R-:W-:Y:S06]  /*0730*/  BAR.SYNC.DEFER_BLOCKING 0x0 ;  /* 0x0000000000007b1d */ /* 0x000fec0000010000 */
[----:B------:R3:W4:Y:S01]  /*0740*/  LDS R5, [R15+0x1c] ;  /* 0x00001c000f057984 */ /* 0x0007220000000800 */
[----:B------:R-:W-:Y:S05]  /*0750*/  BRA `(.L_x_8) ;  /* 0xfffffff800847947 */ /* 0x000fea000383ffff */
.L_x_5:
[----:B------:R-:W-:Y:S01]  /*0760*/  ISETP.NE.AND P0, PT, R0, RZ, PT ;  /* 0x000000ff0000720c */ /* 0x000fe20003f05270 */
[----:B------:R-:W-:-:S12]  /*0770*/  BSSY.RECONVERGENT B0, `(.L_x_9) ;  /* 0x0000010000007945 */ /* 0x000fd80003800200 */
[----:B------:R-:W-:Y:S05]  /*0780*/  @P0 BRA `(.L_x_10) ;  /* 0x0000000000380947 */ /* 0x000fea0003800000 */
[----:B------:R-:W3:Y:S01]  /*0790*/  S2R R5, SR_LANEID ;  /* 0x0000000000057919 */ /* 0x000ee20000000000 */
[----:B------:R-:W-:Y:S01]  /*07a0*/  VOTEU.ANY UR4, UPT, PT ;  /* 0x0000000000047886 */ /* 0x000fe200038e0100 */
[----:B0-----:R-:W0:Y:S01]  /*07b0*/  LDC.64 R2, c[0x0][0x3b0] ;  /* 0x0000ec00ff027b82 */ /* 0x001e220000000a00 */
[----:B-1----:R-:W3:Y:S01]  /*07c0*/  FLO.U32 R6, UR4 ;  /* 0x0000000400067d00 */ /* 0x002ee200080e0000 */
[----:B------:R-:W-:Y:S01]  /*07d0*/  UPOPC UR5, UR4 ;  /* 0x00000004000572bf */ /* 0x000fe20008000000 */
[----:B---3--:R-:W-:-:S05]  /*07e0*/  ISETP.EQ.U32.AND P0, PT, R6, R5, PT ;  /* 0x000000050600720c */ /* 0x008fca0003f02070 */
[----:B------:R-:W-:-:S08]  /*07f0*/  IMAD R5, R4, UR5, RZ ;  /* 0x0000000504057c24 */ /* 0x000fd0000f8e02ff */
[----:B0-----:R-:W3:Y:S01]  /*0800*/  @P0 ATOMG.E.ADD.STRONG.GPU PT, R3, desc[UR6][R2.64], R5 ;  /* 0x80000005020309a8 */ /* 0x001ee200081ef106 */
[----:B------:R-:W0:Y:S02]  /*0810*/  S2R R8, SR_LTMASK ;  /* 0x0000000000087919 */ /* 0x000e240000003900 */
[----:B0-----:R-:W-:-:S06]  /*0820*/  LOP3.LUT R8, R8, UR4, RZ, 0xc0, !PT ;  /* 0x0000000408087c12 */ /* 0x001fcc000f8ec0ff */
[----:B------:R-:W0:Y:S01]  /*0830*/  POPC R8, R8 ;  /* 0x0000000800087309 */ /* 0x000e220000000000 */
[----:B---3--:R-:W0:Y:S02]  /*0840*/  SHFL.IDX PT, R7, R3, R6, 0x1f ;  /* 0x00001f0603077589 */ /* 0x008e2400000e0000 */
[----:B0-----:R-:W-:-:S05]  /*0850*/  IMAD R4, R4, R8, R7 ;  /* 0x0000000804047224 */ /* 0x001fca00078e0207 */
[----:B------:R3:W-:Y:S02]  /*0860*/  STS [R15+0x24], R4 ;  /* 0x000024040f007388 */ /* 0x0007e40000000800 */
.L_x_10:
[----:B------:R-:W-:Y:S05]  /*0870*/  BSYNC.RECONVERGENT B0 ;  /* 0x0000000000007941 */ /* 0x000fea0003800200 */
.L_x_9:
[----:B------:R-:W-:Y:S06]  /*0880*/  BAR.SYNC.DEFER_BLOCKING 0x0 ;  /* 0x0000000000007b1d */ /* 0x000fec0000010000 */
[----:B-1----:R-:W1:Y:S02]  /*0890*/  LDS R7, [R15+0xc] ;  /* 0x00000c000f077984 */ /* 0x002e640000000800 */
[----:B-1----:R-:W-:-:S13]  /*08a0*/  ISETP.GE.U32.AND P0, PT, R0, R7, PT ;  /* 0x000000070000720c */ /* 0x002fda0003f06070 */
[----:B------:R-:W-:Y:S05]  /*08b0*/  @P0 EXIT ;  /* 0x000000000000094d */ /* 0x000fea0003800000 */
[----:B------:R1:W4:Y:S01]  /*08c0*/  LDS R9, [R15+0x24] ;  /* 0x000024000f097984 */ /* 0x0003220000000800 */
[----:B---3--:R-:W3:Y:S01]  /*08d0*/  LDC.64 R4, c[0x0][0x3a0] ;  /* 0x0000e800ff047b82 */ /* 0x008ee20000000a00 */
[----:B------:R-:W0:Y:S02]  /*08e0*/  LDCU UR4, c[0x0][0x360] ;  /* 0x00006c00ff0477ac */ /* 0x000e240008000800 */
.L_x_11:
[C---:B------:R-:W-:Y:S01]  /*08f0*/  LEA R6, R0.reuse, R15, 0x2 ;  /* 0x0000000f00067211 */ /* 0x040fe200078e10ff */
[----:B0---4-:R-:W-:Y:S02]  /*0900*/  IMAD.IADD R3, R9, 0x1, R0 ;  /* 0x0000000109037824 */ /* 0x011fe400078e0200 */
[----:B------:R-:W-:Y:S02]  /*0910*/  VIADD R0, R0, UR4 ;  /* 0x0000000400007c36 */ /* 0x000fe40008000000 */
[----:B------:R-:W0:Y:S01]  /*0920*/  LDS R11, [R6] ;  /* 0x00000000060b7984 */ /* 0x000e220000000800 */
[----:B---3--:R-:W-:Y:S02]  /*0930*/  IMAD.WIDE.U32 R2, R3, 0x4, R4 ;  /* 0x0000000403027825 */ /* 0x008fe400078e0004 */
[----:B------:R-:W-:-:S03]  /*0940*/  ISETP.GE.U32.AND P0, PT, R0, R7, PT ;  /* 0x000000070000720c */ /* 0x000fc60003f06070 */
[----:B0-----:R0:W-:Y:S10]  /*0950*/  STG.E desc[UR6][R2.64], R11 ;  /* 0x0000000b02007986 */ /* 0x0011f4000c101906 */
[----:B------:R-:W-:Y:S05]  /*0960*/  @!P0 BRA `(.L_x_11) ;  /* 0xfffffffc00e08947 */ /* 0x000fea000383ffff */
[----:B------:R-:W-:Y:S05]  /*0970*/  EXIT ;  /* 0x000000000000794d */ /* 0x000fea0003800000 */
.L_x_12:
[----:B------:R-:W-:-:S00]  /*0980*/  BRA `(.L_x_12) ;  /* 0xfffffffc00fc7947 */ /* 0x000fc0000383ffff */
[----:B------:R-:W-:-:S00]  /*0990*/  NOP ;  /* 0x0000000000007918 */ /* 0x000fc00000000000 */
        /* <DEDUP_REMOVED lines=14> */
.L_x_22:


//--------------------- .text._Z17BfsFrontierKernel8CSRGraphPjS0_S0_jS0_j --------------------------
	.section	.text._Z17BfsFrontierKernel8CSRGraphPjS0_S0_jS0_j,"ax",@progbits
	.align	128
        .global         _Z17BfsFrontierKernel8CSRGraphPjS0_S0_jS0_j
        .type           _Z17BfsFrontierKernel8CSRGraphPjS0_S0_jS0_j,@function
        .size           _Z17BfsFrontierKernel8CSRGraphPjS0_S0_jS0_j,(.L_x_23 - _Z17BfsFrontierKernel8CSRGraphPjS0_S0_jS0_j)
        .other          _Z17BfsFrontierKernel8CSRGraphPjS0_S0_jS0_j,@"STO_CUDA_ENTRY STV_DEFAULT"
_Z17BfsFrontierKernel8CSRGraphPjS0_S0_jS0_j:
.text._Z17BfsFrontierKernel8CSRGraphPjS0_S0_jS0_j:
[----:B------:R-:W-:Y:S01]  /*0000*/  LDC R1, c[0x0][0x37c] ;  /* 0x0000df00ff017b82 */ /* 0x000fe20000000800 */
[----:B------:R-:W0:Y:S07]  /*0010*/  S2R R11, SR_TID.X ;  /* 0x00000000000b7919 */ /* 0x000e2e0000002100 */
[----:B------:R-:W1:Y:S01]  /*0020*/  S2UR UR4, SR_CTAID.X ;  /* 0x00000000000479c3 */ /* 0x000e620000002500 */
[----:B------:R-:W2:Y:S01]  /*0030*/  LDCU UR5, c[0x0][0x3a8] ;  /* 0x00007500ff0577ac */ /* 0x000ea20008000800 */
[----:B------:R-:W-:Y:S01]  /*0040*/  BSSY.RECONVERGENT B0, `(.L_x_13) ;  /* 0x000004b000007945 */ /* 0x000fe20003800200 */
[----:B------:R-:W3:Y:S05]  /*0050*/  LDCU.64 UR6, c[0x0][0x358] ;  /* 0x00006b00ff0677ac */ /* 0x000eea0008000a00 */
[----:B------:R-:W1:Y:S01]  /*0060*/  LDC R0, c[0x0][0x360] ;  /* 0x0000d800ff007b82 */ /* 0x000e620000000800 */
[----:B0-----:R-:W-:-:S13]  /*0070*/  ISETP.NE.AND P0, PT, R11, RZ, PT ;  /* 0x000000ff0b00720c */ /* 0x001fda0003f05270 */
[----:B------:R-:W0:Y:S01]  /*0080*/  @!P0 S2R R3, SR_CgaCtaId ;  /* 0x0000000000038919 */ /* 0x000e220000008800 */
[----:B------:R-:W-:-:S04]  /*0090*/  @!P0 MOV R2, 0x400 ;  /* 0x0000040000028802 */ /* 0x000fc80000000f00 */
[----:B0-----:R-:W-:Y:S01]  /*00a0*/  @!P0 LEA R2, R3, R2, 0x18 ;  /* 0x0000000203028211 */ /* 0x001fe200078ec0ff */
[----:B-1----:R-:W-:-:S04]  /*00b0*/  IMAD R3, R0, UR4, R11 ;  /* 0x0000000400037c24 */ /* 0x002fc8000f8e020b */
[----:B------:R0:W-:Y:S01]  /*00c0*/  @!P0 STS [R2+0xc], RZ ;  /* 0x00000cff02008388 */ /* 0x0001e20000000800 */
[----:B------:R-:W-:Y:S01]  /*00d0*/  BAR.SYNC.DEFER_BLOCKING 0x0 ;  /* 0x0000000000007b1d */ /* 0x000fe20000010000 */
[----:B--2---:R-:W-:-:S13]  /*00e0*/  ISETP.GE.U32.AND P0, PT, R3, UR5, PT ;  /* 0x0000000503007c0c */ /* 0x004fda000bf06070 */
[----:B0--3--:R-:W-:Y:S05]  /*00f0*/  @P0 BRA `(.L_x_14) ;  /* 0x0000000000fc0947 */ /* 0x009fea0003800000 */
[----:B------:R-:W0:Y:S02]  /*0100*/  LDC.64 R4, c[0x0][0x398] ;  /* 0x0000e600ff047b82 */ /* 0x000e240000000a00 */
[----:B0-----:R-:W-:-:S06]  /*0110*/  IMAD.WIDE.U32 R4, R3, 0x4, R4 ;  /* 0x0000000403047825 */ /* 0x001fcc00078e0004 */
[----:B------:R-:W0:Y:S01]  /*0120*/  LDC.64 R2, c[0x0][0x380] ;  /* 0x0000e000ff027b82 */ /* 0x000e220000000a00 */
[----:B------:R-:W2:Y:S02]  /*0130*/  LDG.E R5, desc[UR6][R4.64] ;  /* 0x0000000604057981 */ /* 0x000ea4000c1e1900 */
[C---:B--2---:R-:W-:Y:S02]  /*0140*/  VIADD R9, R5.reuse, 0x1 ;  /* 0x0000000105097836 */ /* 0x044fe40000000000 */
[----:B0-----:R-:W-:-:S04]  /*0150*/  IMAD.WIDE.U32 R6, R5, 0x4, R2 ;  /* 0x0000000405067825 */ /* 0x001fc800078e0002 */
[----:B------:R-:W-:Y:S01]  /*0160*/  IMAD.WIDE.U32 R2, R9, 0x4, R2 ;  /* 0x0000000409027825 */ /* 0x000fe200078e0002 */
[----:B------:R-:W2:Y:S04]  /*0170*/  LDG.E R13, desc[UR6][R6.64] ;  /* 0x00000006060d7981 */ /* 0x000ea8000c1e1900 */
[----:B------:R-:W2:Y:S02]  /*0180*/  LDG.E R8, desc[UR6][R2.64] ;  /* 0x0000000602087981 */ /* 0x000ea4000c1e1900 */
[----:B--2---:R-:W-:-:S13]  /*0190*/  ISETP.GE.U32.AND P0, PT, R13, R8, PT ;  /* 0x000000080d00720c */ /* 0x004fda0003f06070 */
[----:B------:R-:W-:Y:S05]  /*01a0*/  @P0 BRA `(.L_x_14) ;  /* 0x0000000000d00947 */ /* 0x000fea0003800000 */
[----:B------:R-:W0:Y:S08]  /*01b0*/  LDC.64 R4, c[0x0][0x3a0] ;  /* 0x0000e800ff047b82 */ /* 0x000e300000000a00 */
[----:B------:R-:W1:Y:S08]  /*01c0*/  LDC.64 R6, c[0x0][0x388] ;  /* 0x0000e200ff067b82 */ /* 0x000e700000000a00 */
[----:B------:R-:W2:Y:S02]  /*01d0*/  LDC.64 R8, c[0x0][0x390] ;  /* 0x0000e400ff087b82 */ /* 0x000ea40000000a00 */
.L_x_17:
[----:B-12---:R-:W-:-:S06]  /*01e0*/  IMAD.WIDE.U32 R14, R13, 0x4, R6 ;  /* 0x000000040d0e7825 */ /* 0x006fcc00078e0006 */
[----:B------:R-:W2:Y:S01]  /*01f0*/  LDG.E R15, desc[UR6][R14.64] ;  /* 0x000000060e0f7981 */ /* 0x000ea2000c1e1900 */
[----:B------:R-:W1:Y:S01]  /*0200*/  LDC R19, c[0x0][0x3b8] ;  /* 0x0000ee00ff137b82 */ /* 0x000e620000000800 */
[----:B------:R-:W-:Y:S02]  /*0210*/  IMAD.MOV.U32 R18, RZ, RZ, -0x1 ;  /* 0xffffffffff127424 */ /* 0x000fe400078e00ff */
[----:B--2---:R-:W-:-:S06]  /*0220*/  IMAD.WIDE.U32 R16, R15, 0x4, R8 ;  /* 0x000000040f107825 */ /* 0x004fcc00078e0008 */
[----:B-1----:R-:W2:Y:S01]  /*0230*/  ATOMG.E.CAS.STRONG.GPU PT, R16, [R16], R18, R19 ;  /* 0x00000012101073a9 */ /* 0x002ea200001ee113 */
[----:B------:R-:W-:Y:S01]  /*0240*/  BSSY.RECONVERGENT B1, `(.L_x_15) ;  /* 0x0000026000017945 */ /* 0x000fe20003800200 */
[----:B--2---:R-:W-:-:S13]  /*0250*/  ISETP.NE.AND P0, PT, R16, -0x1, PT ;  /* 0xffffffff1000780c */ /* 0x004fda0003f05270 */
[----:B------:R-:W-:Y:S05]  /*0260*/  @P0 BRA `(.L_x_16) ;  /* 0x00000000008c0947 */ /* 0x000fea0003800000 */
[----:B------:R-:W1:Y:S01]  /*0270*/  S2R R12, SR_LANEID ;  /* 0x00000000000c7919 */ /* 0x000e620000000000 */
[----:B------:R-:W-:Y:S01]  /*0280*/  VOTEU.ANY UR4, UPT, PT ;  /* 0x0000000000047886 */ /* 0x000fe200038e0100 */
[----:B------:R-:W-:Y:S01]  /*0290*/  MOV R17, 0x400 ;  /* 0x0000040000117802 */ /* 0x000fe20000000f00 */
[----:B------:R-:W1:Y:S01]  /*02a0*/  FLO.U32 R21, UR4 ;  /* 0x0000000400157d00 */ /* 0x000e6200080e0000 */
[----:B------:R-:W2:Y:S03]  /*02b0*/  S2R R10, SR_CgaCtaId ;  /* 0x00000000000a7919 */ /* 0x000ea60000008800 */
[----:B------:R-:W-:Y:S01]  /*02c0*/  VIADD R19, R17, 0xc ;  /* 0x0000000c11137836 */ /* 0x000fe20000000000 */
[----:B------:R-:W3:Y:S03]  /*02d0*/  S2R R14, SR_LTMASK ;  /* 0x00000000000e7919 */ /* 0x000ee60000003900 */
[----:B------:R-:W4:Y:S01]  /*02e0*/  POPC R18, UR4 ;  /* 0x0000000400127d09 */ /* 0x000f220008000000 */
[----:B-1----:R-:W-:-:S02]  /*02f0*/  ISETP.EQ.U32.AND P0, PT, R21, R12, PT ;  /* 0x0000000c1500720c */ /* 0x002fc40003f02070 */
[----:B--2---:R-:W-:Y:S02]  /*0300*/  LEA R19, R10, R19, 0x18 ;  /* 0x000000130a137211 */ /* 0x004fe400078ec0ff */
[----:B---3--:R-:W-:-:S04]  /*0310*/  LOP3.LUT R20, R14, UR4, RZ, 0xc0, !PT ;  /* 0x000000040e147c12 */ /* 0x008fc8000f8ec0ff */
[----:B------:R-:W1:Y:S05]  /*0320*/  POPC R23, R20 ;  /* 0x0000001400177309 */ /* 0x000e6a0000000000 */
[----:B----4-:R-:W2:Y:S04]  /*0330*/  @P0 ATOMS.ADD R18, [R19], R18 ;  /* 0x000000121312038c */ /* 0x010ea80000000000 */
[----:B--2---:R-:W1:Y:S02]  /*0340*/  SHFL.IDX PT, R16, R18, R21, 0x1f ;  /* 0x00001f1512107589 */ /* 0x004e6400000e0000 */
[----:B-1----:R-:W-:-:S05]  /*0350*/  IMAD.IADD R16, R16, 0x1, R23 ;  /* 0x0000000110107824 */ /* 0x002fca00078e0217 */
[----:B------:R-:W-:-:S13]  /*0360*/  ISETP.GT.U32.AND P0, PT, R16, 0x2, PT ;  /* 0x000000021000780c */ /* 0x000fda0003f04070 */
[----:B------:R-:W-:-:S05]  /*0370*/  @!P0 LEA R23, R10, R17, 0x18 ;  /* 0x000000110a178211 */ /* 0x000fca00078ec0ff */
[----:B------:R-:W-:-:S05]  /*0380*/  @!P0 IMAD R16, R16, 0x4, R23 ;  /* 0x0000000410108824 */ /* 0x000fca00078e0217 */
[----:B------:R1:W-:Y:S01]  /*0390*/  @!P0 STS [R16], R15 ;  /* 0x0000000f10008388 */ /* 0x0003e20000000800 */
[----:B------:R-:W-:Y:S05]  /*03a0*/  @!P0 BRA `(.L_x_16) ;  /* 0x00000000003c8947 */ /* 0x000fea0003800000 */
[----:B------:R-:W-:Y:S01]  /*03b0*/  VOTEU.ANY UR4, UPT, PT ;  /* 0x0000000000047886 */ /* 0x000fe200038e0100 */
[----:B------:R-:W2:Y:S01]  /*03c0*/  LDC.64 R18, c[0x0][0x3b0] ;  /* 0x0000ec00ff127b82 */ /* 0x000ea20000000a00 */
[----:B------:R-:W3:Y:S08]  /*03d0*/  FLO.U32 R25, UR4 ;  /* 0x0000000400197d00 */ /* 0x000ef000080e0000 */
[----:B------:R-:W2:Y:S01]  /*03e0*/  POPC R23, UR4 ;  /* 0x0000000400177d09 */ /* 0x000ea20008000000 */
[----:B---3--:R-:W-:-:S13]  /*03f0*/  ISETP.EQ.U32.AND P0, PT, R25, R12, PT ;  /* 0x0000000c1900720c */ /* 0x008fda0003f02070 */
[----:B--2---:R-:W2:Y:S01]  /*0400*/  @P0 ATOMG.E.ADD.STRONG.GPU PT, R18, desc[UR6][R18.64], R23 ;  /* 0x80000017121209a8 */ /* 0x004ea200081ef106 */
[----:B------:R-:W-:Y:S02]  /*0410*/  LOP3.LUT R14, R14, UR4, RZ, 0xc0, !PT ;  /* 0x000000040e0e7c12 */ /* 0x000fe4000f8ec0ff */
[----:B------:R-:W-:Y:S01]  /*0420*/  LEA R27, R10, R17, 0x18 ;  /* 0x000000110a1b7211 */ /* 0x000fe200078ec0ff */
[----:B------:R-:W-:-:S03]  /*0430*/  IMAD.MOV.U32 R10, RZ, RZ, 0x3 ;  /* 0x00000003ff0a7424 */ /* 0x000fc600078e00ff */
[----:B------:R-:W3:Y:S02]  /*0440*/  POPC R14, R14 ;  /* 0x0000000e000e7309 */ /* 0x000ee40000000000 */
[----:B------:R-:W-:Y:S04]  /*0450*/  STS [R27+0xc], R10 ;  /* 0x00000c0a1b007388 */ /* 0x000fe80000000800 */
[----:B--2---:R-:W3:Y:S02]  /*0460*/  SHFL.IDX PT, R21, R18, R25, 0x1f ;  /* 0x00001f1912157589 */ /* 0x004ee400000e0000 */
[----:B---3--:R-:W-:-:S04]  /*0470*/  IMAD.IADD R21, R21, 0x1, R14 ;  /* 0x0000000115157824 */ /* 0x008fc800078e020e */
[----:B01----:R-:W-:-:S05]  /*0480*/  IMAD.WIDE.U32 R16, R21, 0x4, R4 ;  /* 0x0000000415107825 */ /* 0x003fca00078e0004 */
[----:B------:R2:W-:Y:S02]  /*0490*/  STG.E desc[UR6][R16.64], R15 ;  /* 0x0000000f10007986 */ /* 0x0005e4000c101906 */
.L_x_16:
[----:B------:R-:W-:Y:S05]  /*04a0*/  BSYNC.RECONVERGENT B1 ;  /* 0x0000000000017941 */ /* 0x000fea0003800200 */
.L_x_15:
[----:B------:R-:W3:Y:S01]  /*04b0*/  LDG.E R10, desc[UR6][R2.64] ;  /* 0x00000006020a7981 */ /* 0x000ee2000c1e1900 */
[----:B------:R-:W-:-:S05]  /*04c0*/  VIADD R13, R13, 0x1 ;  /* 0x000000010d0d7836 */ /* 0x000fca0000000000 */
[----:B---3--:R-:W-:-:S13]  /*04d0*/  ISETP.GE.U32.AND P0, PT, R13, R10, PT ;  /* 0x0000000a0d00720c */ /* 0x008fda0003f06070 */
[----:B------:R-:W-:Y:S05]  /*04e0*/  @!P0 BRA `(.L_x_17) ;  /* 0xfffffffc003c8947 */ /* 0x000fea000383ffff */
.L_x_14:
[----:B------:R-:W-:Y:S05]  /*04f0*/  BSYNC.RECONVERGENT B0 ;  /* 0x0000000000007941 */ /* 0x000fea0003800200 */
.L_x_13:
[----:B------:R-:W-:Y:S01]  /*0500*/  BAR.SYNC.DEFER_BLOCKING 0x0 ;  /* 0x0000000000007b1d */ /* 0x000fe20000010000 */
[----:B------:R-:W-:-:S05]  /*0510*/  ISETP.NE.AND P0, PT, R11, RZ, PT ;  /* 0x000000ff0b00720c */ /* 0x000fca0003f05270 */
[----:B------:R-:W-:Y:S08]  /*0520*/  BSSY.RECONVERGENT B0, `(.L_x_18) ;  /* 0x0000014000007945 */ /* 0x000ff00003800200 */
[----:B------:R-:W-:Y:S05]  /*0530*/  @P0 BRA `(.L_x_19) ;  /* 0x0000000000480947 */ /* 0x000fea0003800000 */
[----:B------:R-:W3:Y:S01]  /*0540*/  S2UR UR5, SR_CgaCtaId ;  /* 0x00000000000579c3 */ /* 0x000ee20000008800 */
[----:B------:R-:W-:Y:S01]  /*0550*/  UMOV UR4, 0x400 ;  /* 0x0000040000047882 */ /* 0x000fe20000000000 */
[----:B0-----:R-:W0:Y:S06]  /*0560*/  S2R R5, SR_LANEID ;  /* 0x0000000000057919 */ /* 0x001e2c0000000000 */
[----:B------:R-:W4:Y:S01]  /*0570*/  LDC.64 R2, c[0x0][0x3b0] ;  /* 0x0000ec00ff027b82 */ /* 0x000f220000000a00 */
[----:B---3--:R-:W-:-:S03]  /*0580*/  ULEA UR4, UR5, UR4, 0x18 ;  /* 0x0000000405047291 */ /* 0x008fc6000f8ec0ff */
[----:B------:R-:W-:Y:S02]  /*0590*/  VOTEU.ANY UR5, UPT, PT ;  /* 0x0000000000057886 */ /* 0x000fe400038e0100 */
[----:B------:R-:W0:Y:S01]  /*05a0*/  FLO.U32 R6, UR5 ;  /* 0x0000000500067d00 */ /* 0x000e2200080e0000 */
[----:B------:R-:W-:-:S03]  /*05b0*/  UPOPC UR8, UR5 ;  /* 0x00000005000872bf */ /* 0x000fc60008000000 */
[----:B------:R-:W3:Y:S01]  /*05c0*/  LDS R4, [UR4+0xc] ;  /* 0x00000c04ff047984 */ /* 0x000ee20008000800 */
[----:B0-----:R-:W-:Y:S02]  /*05d0*/  ISETP.EQ.U32.AND P0, PT, R6, R5, PT ;  /* 0x000000050600720c */ /* 0x001fe40003f02070 */
[----:B---3--:R-:W-:-:S11]  /*05e0*/  IMAD R5, R4, UR8, RZ ;  /* 0x0000000804057c24 */ /* 0x008fd6000f8e02ff */
[----:B----4-:R-:W3:Y:S01]  /*05f0*/  @P0 ATOMG.E.ADD.STRONG.GPU PT, R3, desc[UR6][R2.64], R5 ;  /* 0x80000005020309a8 */ /* 0x010ee200081ef106 */
[----:B------:R-:W0:Y:S02]  /*0600*/  S2R R8, SR_LTMASK ;  /* 0x0000000000087919 */ /* 0x000e240000003900 */
[----:B0-----:R-:W-:-:S06]  /*0610*/  LOP3.LUT R8, R8, UR5, RZ, 0xc0, !PT ;  /* 0x0000000508087c12 */ /* 0x001fcc000f8ec0ff */
[----:B------:R-:W0:Y:S01]  /*0620*/  POPC R8, R8 ;  /* 0x0000000800087309 */ /* 0x000e220000000000 */
[----:B---3--:R-:W0:Y:S02]  /*0630*/  SHFL.IDX PT, R7, R3, R6, 0x1f ;  /* 0x00001f0603077589 */ /* 0x008e2400000e0000 */
[----:B0-----:R-:W-:-:S05]  /*0640*/  IMAD R4, R4, R8, R7 ;  /* 0x0000000804047224 */ /* 0x001fca00078e0207 */
[----:B------:R3:W-:Y:S02]  /*0650*/  STS [UR4+0x10], R4 ;  /* 0x00001004ff007988 */ /* 0x0007e40008000804 */
.L_x_19:
[----:B------:R-:W-:Y:S05]  /*0660*/  BSYNC.RECONVERGENT B0 ;  /* 0x0000000000007941 */ /* 0x000fea0003800200 */
.L_x_18:
[----:B------:R-:W4:Y:S08]  /*0670*/  S2UR UR5, SR_CgaCtaId ;  /* 0x00000000000579c3 */ /* 0x000f300000008800 */
[----:B------:R-:W-:Y:S06]  /*0680*/  BAR.SYNC.DEFER_BLOCKING 0x0 ;  /* 0x0000000000007b1d */ /* 0x000fec0000010000 */
[----:B------:R-:W-:-:S02]  /*0690*/  UMOV UR4, 0x400 ;  /* 0x0000040000047882 */ /* 0x000fc40000000000 */
[----:B----4-:R-:W-:-:S09]  /*06a0*/  ULEA UR4, UR5, UR4, 0x18 ;  /* 0x0000000405047291 */ /* 0x010fd2000f8ec0ff */
[----:B------:R-:W4:Y:S02]  /*06b0*/  LDS R6, [UR4+0xc] ;  /* 0x00000c04ff067984 */ /* 0x000f240008000800 */
[----:B----4-:R-:W-:-:S13]  /*06c0*/  ISETP.GE.U32.AND P0, PT, R11, R6, PT ;  /* 0x000000060b00720c */ /* 0x010fda0003f06070 */
[----:B------:R-:W-:Y:S05]  /*06d0*/  @P0 EXIT ;  /* 0x000000000000094d */ /* 0x000fea0003800000 */
[----:B------:R-:W4:Y:S01]  /*06e0*/  LDS R8, [UR4+0x10] ;  /* 0x00001004ff087984 */ /* 0x000f220008000800 */
[----:B0--3--:R-:W0:Y:S02]  /*06f0*/  LDC.64 R4, c[0x0][0x3a0] ;  /* 0x0000e800ff047b82 */ /* 0x009e240000000a00 */
.L_x_20:
[----:B---3--:R-:W-:Y:S01]  /*0700*/  LEA R7, R11, UR4, 0x2 ;  /* 0x000000040b077c11 */ /* 0x008fe2000f8e10ff */
[--C-:B----4-:R-:W-:Y:S02]  /*0710*/  IMAD.IADD R3, R8, 0x1, R11.reuse ;  /* 0x0000000108037824 */ /* 0x110fe400078e020b */
[----:B------:R-:W-:Y:S02]  /*0720*/  IMAD.IADD R11, R0, 0x1, R11 ;  /* 0x00000001000b7824 */ /* 0x000fe400078e020b */
[----:B0-----:R-:W-:Y:S01]  /*0730*/  IMAD.WIDE.U32 R2, R3, 0x4, R4 ;  /* 0x0000000403027825 */ /* 0x001fe200078e0004 */
[----:B------:R-:W0:Y:S02]  /*0740*/  LDS R7, [R7] ;  /* 0x0000000007077984 */ /* 0x000e240000000800 */
[----:B------:R-:W-:Y:S02]  /*0750*/  ISETP.GE.U32.AND P0, PT, R11, R6, PT ;  /* 0x000000060b00720c */ /* 0x000fe40003f06070 */
[----:B0-----:R3:W-:Y:S11]  /*0760*/  STG.E desc[UR6][R2.64], R7 ;  /* 0x0000000702007986 */ /* 0x0017f6000c101906 */
[----:B------:R-:W-:Y:S05]  /*0770*/  @!P0 BRA `(.L_x_20) ;  /* 0xfffffffc00e08947 */ /* 0x000fea000383ffff */
[----:B------:R-:W-:Y:S05]  /*0780*/  EXIT ;  /* 0x000000000000794d */ /* 0x000fea0003800000 */
.L_x_21:
        /* <DEDUP_REMOVED lines=15> */
.L_x_23:


//--------------------- .nv.shared._Z20BfsSingleBlockKernel8CSRGraphPjS0_S0_jS0_S0_ --------------------------
	.section	.nv.shared._Z20BfsSingleBlockKernel8CSRGraphPjS0_S0_jS0_S0_,"aw",@nobits
	.sectionflags	@""
	.align	4
.nv.shared._Z20BfsSingleBlockKernel8CSRGraphPjS0_S0_jS0_S0_:
	.zero		1064


//--------------------- .nv.shared.reserved.0     --------------------------
	.section	.nv.shared.reserved.0,"aw",@nobits
	.weak		__nv_reservedSMEM_offset_0_alias
	.size		__nv_reservedSMEM_offset_0_alias, 0, 64
	.other		__nv_reservedSMEM_offset_0_alias,@"STO_CUDA_RESERVED_SHARED STV_DEFAULT"
__nv_reservedSMEM_offset_0_alias:
	.zero		0
	.zero		64


//--------------------- .nv.shared._Z17BfsFrontierKernel8CSRGraphPjS0_S0_jS0_j --------------------------
	.section	.nv.shared._Z17BfsFrontierKernel8CSRGraphPjS0_S0_jS0_j,"aw",@nobits
	.sectionflags	@""
	.align	4
.nv.shared._Z17BfsFrontierKernel8CSRGraphPjS0_S0_jS0_j:
	.zero		1044


//--------------------- .nv.constant0._Z20BfsSingleBlockKernel8CSRGraphPjS0_S0_jS0_S0_ --------------------------
	.section	.nv.constant0._Z20BfsSingleBlockKernel8CSRGraphPjS0_S0_jS0_S0_,"a",@progbits
	.sectionflags	@""
	.align	4
.nv.constant0._Z20BfsSingleBlockKernel8CSRGraphPjS0_S0_jS0_S0_:
	.zero		960


//--------------------- .nv.constant0._Z17BfsFrontierKernel8CSRGraphPjS0_S0_jS0_j --------------------------
	.section	.nv.constant0._Z17BfsFrontierKernel8CSRGraphPjS0_S0_jS0_j,"a",@progbits
	.sectionflags	@""
	.align	4
.nv.constant0._Z17BfsFrontierKernel8CSRGraphPjS0_S0_jS0_j:
	.zero		956


//--------------------- SYMBOLS --------------------------

	.type		.nv.reservedSmem.offset0,@object
	.size		.nv.reservedSmem.offset0,0x4
	.type		.nv.reservedSmem.cap,@object
	.size		.nv.reservedSmem.cap,0x4
